//
// Generated by NVIDIA NVVM Compiler
//
// Compiler Build ID: CL-36424714
// Cuda compilation tools, release 13.0, V13.0.88
// Based on NVVM 20.0.0
//

.version 9.0
.target sm_100
.address_size 64

	// .globl	_Z5Fase1v
.extern .func  (.param .b32 func_retval0) vprintf
(
	.param .b64 vprintf_param_0,
	.param .b64 vprintf_param_1
)
;
.global .align 1 .b8 $str[39] = {71, 97, 108, 97, 120, 105, 97, 32, 37, 100, 32, 45, 32, 69, 115, 116, 114, 101, 108, 108, 97, 32, 37, 100, 32, 45, 32, 98, 114, 105, 108, 108, 111, 32, 37, 100, 33, 10};

.visible .entry _Z5Fase1v()
{
	.local .align 8 .b8 	__local_depot0[16];
	.reg .b64 	%SP;
	.reg .b64 	%SPL;
	.reg .b32 	%r<16>;
	.reg .b64 	%rd<5>;

	mov.u64 	%SPL, __local_depot0;
	cvta.local.u64 	%SP, %SPL;
	add.u64 	%rd1, %SP, 0;
	add.u64 	%rd2, %SPL, 0;
	mov.u32 	%r1, %tid.x;
	mov.u32 	%r2, %ctaid.x;
	mov.u32 	%r3, %ntid.x;
	mad.lo.s32 	%r4, %r2, %r3, %r1;
	shr.u32 	%r5, %r4, 11;
	xor.b32  	%r6, %r5, %r4;
	mul.lo.s32 	%r7, %r6, -1640531535;
	shr.u32 	%r8, %r7, 15;
	xor.b32  	%r9, %r8, %r7;
	mul.hi.u32 	%r10, %r9, -858993459;
	shr.u32 	%r11, %r10, 3;
	mul.lo.s32 	%r12, %r11, 10;
	sub.s32 	%r13, %r9, %r12;
	st.local.v2.u32 	[%rd2], {%r2, %r1};
	st.local.u32 	[%rd2+8], %r13;
	mov.u64 	%rd3, $str;
	cvta.global.u64 	%rd4, %rd3;
	{ // callseq 0, 0
	.param .b64 param0;
	st.param.b64 	[param0], %rd4;
	.param .b64 param1;
	st.param.b64 	[param1], %rd1;
	.param .b32 retval0;
	call.uni (retval0), 
	vprintf, 
	(
	param0, 
	param1
	);
	ld.param.b32 	%r14, [retval0];
	} // callseq 0
	ret;

}
	// .globl	_Z5Fase2Pji
.visible .entry _Z5Fase2Pji(
	.param .u64 .ptr .align 1 _Z5Fase2Pji_param_0,
	.param .u32 _Z5Fase2Pji_param_1
)
{
	.reg .b32 	%r<14>;
	.reg .b64 	%rd<5>;

	ld.param.u64 	%rd1, [_Z5Fase2Pji_param_0];
	cvta.to.global.u64 	%rd2, %rd1;
	mov.u32 	%r1, %tid.x;
	mov.u32 	%r2, %ctaid.x;
	mov.u32 	%r3, %ntid.x;
	mad.lo.s32 	%r4, %r2, %r3, %r1;
	shr.u32 	%r5, %r4, 11;
	xor.b32  	%r6, %r5, %r4;
	mul.lo.s32 	%r7, %r6, -1640531535;
	shr.u32 	%r8, %r7, 15;
	xor.b32  	%r9, %r8, %r7;
	mul.hi.u32 	%r10, %r9, -858993459;
	shr.u32 	%r11, %r10, 3;
	mul.lo.s32 	%r12, %r11, 10;
	sub.s32 	%r13, %r9, %r12;
	bar.sync 	0;
	mul.wide.s32 	%rd3, %r4, 4;
	add.s64 	%rd4, %rd2, %rd3;
	st.global.u32 	[%rd4], %r13;
	ret;

}


// ===== COMPILED SASS (sm_100) =====

	.target	sm_100

	.elftype	@"ET_EXEC"


//--------------------- .note.nv.tkinfo           --------------------------
	.section	.note.nv.tkinfo,"",@"SHT_NOTE"
	.sectionflags	@"SHF_NOTE_NV_TKINFO"
	.tkinfo
        /*0018*/ 	.word	0x00000002
        /*0030*/ 	.string	""
        /*0030*/ 	.string	"ptxas"
        /*0030*/ 	.string	"Cuda compilation tools, release 13.0, V13.0.88"
        /*0030*/ 	.string	"Build cuda_13.0.r13.0/compiler.36424714_0"
        /*0030*/ 	.string	"-arch sm_100 -m 64 "



//--------------------- .note.nv.cuinfo           --------------------------
	.section	.note.nv.cuinfo,"",@"SHT_NOTE"
	.sectionflags	@"SHF_NOTE_NV_CUINFO"
        /*0018*/ 	.short	0x0002
        /*001a*/ 	.short	0x0064
        /*001c*/ 	.short	0x0082
	.zero		2


//--------------------- .nv.info                  --------------------------
	.section	.nv.info,"",@"SHT_CUDA_INFO"
	.align	4


	//----- nvinfo : EIATTR_REGCOUNT
	.align		4
        /*0000*/ 	.byte	0x04, 0x2f
        /*0002*/ 	.short	(.L_2 - .L_1)
	.align		4
.L_1:
        /*0004*/ 	.word	index@(_Z5Fase1v)
        /*0008*/ 	.word	0x00000018


	//----- nvinfo : EIATTR_FRAME_SIZE
	.align		4
.L_2:
        /*000c*/ 	.byte	0x04, 0x11
        /*000e*/ 	.short	(.L_4 - .L_3)
	.align		4
.L_3:
        /*0010*/ 	.word	index@(_Z5Fase1v)
        /*0014*/ 	.word	0x00000010


	//----- nvinfo : EIATTR_REGCOUNT
	.align		4
.L_4:
        /*0018*/ 	.byte	0x04, 0x2f
        /*001a*/ 	.short	(.L_6 - .L_5)
	.align		4
.L_5:
        /*001c*/ 	.word	index@(_Z5Fase2Pji)
        /*0020*/ 	.word	0x0000000a


	//----- nvinfo : EIATTR_FRAME_SIZE
	.align		4
.L_6:
        /*0024*/ 	.byte	0x04, 0x11
        /*0026*/ 	.short	(.L_8 - .L_7)
	.align		4
.L_7:
        /*0028*/ 	.word	index@(_Z5Fase2Pji)
        /*002c*/ 	.word	0x00000000


	//----- nvinfo : EIATTR_MIN_STACK_SIZE
	.align		4
.L_8:
        /*0030*/ 	.byte	0x04, 0x12
        /*0032*/ 	.short	(.L_10 - .L_9)
	.align		4
.L_9:
        /*0034*/ 	.word	index@(_Z5Fase2Pji)
        /*0038*/ 	.word	0x00000000


	//----- nvinfo : EIATTR_MIN_STACK_SIZE
	.align		4
.L_10:
        /*003c*/ 	.byte	0x04, 0x12
        /*003e*/ 	.short	(.L_12 - .L_11)
	.align		4
.L_11:
        /*0040*/ 	.word	index@(_Z5Fase1v)
        /*0044*/ 	.word	0x00000010
.L_12:


//--------------------- .nv.compat                --------------------------
	.section	.nv.compat,"",@"SHT_CUDA_COMPAT_INFO"
	.align	4
        /*0000*/ 	.byte	0x02, 0x09, 0x00, 0x00, 0x02, 0x02, 0x01, 0x00, 0x02, 0x05, 0x05, 0x00, 0x03, 0x07, 0x01, 0x01
        /*0010*/ 	.byte	0x02, 0x03, 0x00, 0x00, 0x02, 0x06, 0x01, 0x00, 0x04, 0x0b, 0x08, 0x00, 0x09, 0x00, 0x00, 0x00
        /*0020*/ 	.byte	0x00, 0x00, 0x00, 0x00


//--------------------- .nv.info._Z5Fase2Pji      --------------------------
	.section	.nv.info._Z5Fase2Pji,"",@"SHT_CUDA_INFO"
	.sectionflags	@""
	.align	4


	//----- nvinfo : EIATTR_CUDA_API_VERSION
	.align		4
        /*0000*/ 	.byte	0x04, 0x37
        /*0002*/ 	.short	(.L_14 - .L_13)
.L_13:
        /*0004*/ 	.word	0x00000082


	//----- nvinfo : EIATTR_KPARAM_INFO
	.align		4
.L_14:
        /*0008*/ 	.byte	0x04, 0x17
        /*000a*/ 	.short	(.L_16 - .L_15)
.L_15:
        /*000c*/ 	.word	0x00000000
        /*0010*/ 	.short	0x0001
        /*0012*/ 	.short	0x0008
        /*0014*/ 	.byte	0x00, 0xf0, 0x11, 0x00


	//----- nvinfo : EIATTR_KPARAM_INFO
	.align		4
.L_16:
        /*0018*/ 	.byte	0x04, 0x17
        /*001a*/ 	.short	(.L_18 - .L_17)
.L_17:
        /*001c*/ 	.word	0x00000000
        /*0020*/ 	.short	0x0000
        /*0022*/ 	.short	0x0000
        /*0024*/ 	.byte	0x00, 0xf5, 0x21, 0x00


	//----- nvinfo : EIATTR_SPARSE_MMA_MASK
	.align		4
.L_18:
        /*0028*/ 	.byte	0x03, 0x50
        /*002a*/ 	.short	0x0000


	//----- nvinfo : EIATTR_MAXREG_COUNT
	.align		4
        /*002c*/ 	.byte	0x03, 0x1b
        /*002e*/ 	.short	0x00ff


	//----- nvinfo : EIATTR_NUM_BARRIERS
	.align		4
        /*0030*/ 	.byte	0x02, 0x4c
        /*0032*/ 	.byte	0x01
	.zero		1


	//----- nvinfo : EIATTR_MERCURY_ISA_VERSION
	.align		4
        /*0034*/ 	.byte	0x03, 0x5f
        /*0036*/ 	.short	0x0101


	//----- nvinfo : EIATTR_VRC_CTA_INIT_COUNT
	.align		4
        /*0038*/ 	.byte	0x02, 0x4a
	.zero		1
	.zero		1


	//----- nvinfo : EIATTR_EXIT_INSTR_OFFSETS
	.align		4
        /*003c*/ 	.byte	0x04, 0x1c
        /*003e*/ 	.short	(.L_20 - .L_19)


	//   ....[0]....
.L_19:
        /*0040*/ 	.word	0x00000120


	//----- nvinfo : EIATTR_CBANK_PARAM_SIZE
	.align		4
.L_20:
        /*0044*/ 	.byte	0x03, 0x19
        /*0046*/ 	.short	0x000c


	//----- nvinfo : EIATTR_PARAM_CBANK
	.align		4
        /*0048*/ 	.byte	0x04, 0x0a
        /*004a*/ 	.short	(.L_22 - .L_21)
	.align		4
.L_21:
        /*004c*/ 	.word	index@(.nv.constant0._Z5Fase2Pji)
        /*0050*/ 	.short	0x0380
        /*0052*/ 	.short	0x000c


	//----- nvinfo : EIATTR_SW_WAR
	.align		4
.L_22:
        /*0054*/ 	.byte	0x04, 0x36
        /*0056*/ 	.short	(.L_24 - .L_23)
.L_23:
        /*0058*/ 	.word	0x00000008
.L_24:


//--------------------- .nv.info._Z5Fase1v        --------------------------
	.section	.nv.info._Z5Fase1v,"",@"SHT_CUDA_INFO"
	.sectionflags	@""
	.align	4


	//----- nvinfo : EIATTR_CUDA_API_VERSION
	.align		4
        /*0000*/ 	.byte	0x04, 0x37
        /*0002*/ 	.short	(.L_26 - .L_25)
.L_25:
        /*0004*/ 	.word	0x00000082


	//----- nvinfo : EIATTR_SPARSE_MMA_MASK
	.align		4
.L_26:
        /*0008*/ 	.byte	0x03, 0x50
        /*000a*/ 	.short	0x0000


	//----- nvinfo : EIATTR_MAXREG_COUNT
	.align		4
        /*000c*/ 	.byte	0x03, 0x1b
        /*000e*/ 	.short	0x00ff


	//----- nvinfo : EIATTR_EXTERNS
	.align		4
        /*0010*/ 	.byte	0x04, 0x0f
        /*0012*/ 	.short	(.L_28 - .L_27)


	//   ....[0]....
	.align		4
.L_27:
        /*0014*/ 	.word	index@(vprintf)


	//----- nvinfo : EIATTR_MERCURY_ISA_VERSION
	.align		4
.L_28:
        /*0018*/ 	.byte	0x03, 0x5f
        /*001a*/ 	.short	0x0101


	//----- nvinfo : EIATTR_VRC_CTA_INIT_COUNT
	.align		4
        /*001c*/ 	.byte	0x02, 0x4a
	.zero		1
	.zero		1


	//----- nvinfo : EIATTR_SYSCALL_OFFSETS
	.align		4
        /*0020*/ 	.byte	0x04, 0x46
        /*0022*/ 	.short	(.L_30 - .L_29)


	//   ....[0]....
.L_29:
        /*0024*/ 	.word	0x000001a0


	//----- nvinfo : EIATTR_EXIT_INSTR_OFFSETS
	.align		4
.L_30:
        /*0028*/ 	.byte	0x04, 0x1c
        /*002a*/ 	.short	(.L_32 - .L_31)


	//   ....[0]....
.L_31:
        /*002c*/ 	.word	0x000001b0


	//----- nvinfo : EIATTR_SW_WAR
	.align		4
.L_32:
        /*0030*/ 	.byte	0x04, 0x36
        /*0032*/ 	.short	(.L_34 - .L_33)
.L_33:
        /*0034*/ 	.word	0x00000008
.L_34:


//--------------------- .nv.callgraph             --------------------------
	.section	.nv.callgraph,"",@"SHT_CUDA_CALLGRAPH"
	.align	4
	.sectionentsize	8
	.align		4
        /*0000*/ 	.word	0x00000000
	.align		4
        /*0004*/ 	.word	0xffffffff
	.align		4
        /*0008*/ 	.word	index@(_Z5Fase1v)
	.align		4
        /*000c*/ 	.word	index@(vprintf)
	.align		4
        /*0010*/ 	.word	0x00000000
	.align		4
        /*0014*/ 	.word	0xfffffffe
	.align		4
        /*0018*/ 	.word	0x00000000
	.align		4
        /*001c*/ 	.word	0xfffffffd
	.align		4
        /*0020*/ 	.word	0x00000000
	.align		4
        /*0024*/ 	.word	0xfffffffc


//--------------------- .nv.constant4             --------------------------
	.section	.nv.constant4,"a",@progbits
	.align	8
	.align		8
.nv.constant4:
        /*0000*/ 	.dword	$str
	.align		8
        /*0008*/ 	.dword	vprintf


//--------------------- .text._Z5Fase2Pji         --------------------------
	.section	.text._Z5Fase2Pji,"ax",@progbits
	.align	128
        .global         _Z5Fase2Pji
        .type           _Z5Fase2Pji,@function
        .size           _Z5Fase2Pji,(.L_x_3 - _Z5Fase2Pji)
        .other          _Z5Fase2Pji,@"STO_CUDA_ENTRY STV_DEFAULT"
_Z5Fase2Pji:
.text._Z5Fase2Pji:
[----:B------:R-:W-:Y:S01]  /*0000*/  LDC R1, c[0x0][0x37c] ;  /* 0x0000df00ff017b82 */ /* 0x000fe20000000800 */
[----:B------:R-:W0:Y:S07]  /*0010*/  S2R R5, SR_TID.X ;  /* 0x0000000000057919 */ /* 0x000e2e0000002100 */
[----:B------:R-:W0:Y:S08]  /*0020*/  S2UR UR4, SR_CTAID.X ;  /* 0x00000000000479c3 */ /* 0x000e300000002500 */
[----:B------:R-:W-:Y:S08]  /*0030*/  BAR.SYNC.DEFER_BLOCKING 0x0 ;  /* 0x0000000000007b1d */ /* 0x000ff00000010000 */
[----:B------:R-:W0:Y:S08]  /*0040*/  LDC R0, c[0x0][0x360] ;  /* 0x0000d800ff007b82 */ /* 0x000e300000000800 */
[----:B------:R-:W1:Y:S01]  /*0050*/  LDC.64 R2, c[0x0][0x380] ;  /* 0x0000e000ff027b82 */ /* 0x000e620000000a00 */
[----:B0-----:R-:W-:Y:S01]  /*0060*/  IMAD R5, R0, UR4, R5 ;  /* 0x0000000400057c24 */ /* 0x001fe2000f8e0205 */
[----:B------:R-:W0:Y:S04]  /*0070*/  LDCU.64 UR4, c[0x0][0x358] ;  /* 0x00006b00ff0477ac */ /* 0x000e280008000a00 */
[----:B------:R-:W-:Y:S01]  /*0080*/  SHF.R.U32.HI R0, RZ, 0xb, R5 ;  /* 0x0000000bff007819 */ /* 0x000fe20000011605 */
[----:B-1----:R-:W-:-:S03]  /*0090*/  IMAD.WIDE R2, R5, 0x4, R2 ;  /* 0x0000000405027825 */ /* 0x002fc600078e0202 */
[----:B------:R-:W-:-:S05]  /*00a0*/  LOP3.LUT R0, R0, R5, RZ, 0x3c, !PT ;  /* 0x0000000500007212 */ /* 0x000fca00078e3cff */
[----:B------:R-:W-:-:S05]  /*00b0*/  IMAD R0, R0, -0x61c8864f, RZ ;  /* 0x9e3779b100007824 */ /* 0x000fca00078e02ff */
[----:B------:R-:W-:-:S04]  /*00c0*/  SHF.R.U32.HI R7, RZ, 0xf, R0 ;  /* 0x0000000fff077819 */ /* 0x000fc80000011600 */
[----:B------:R-:W-:-:S05]  /*00d0*/  LOP3.LUT R7, R7, R0, RZ, 0x3c, !PT ;  /* 0x0000000007077212 */ /* 0x000fca00078e3cff */
[----:B------:R-:W-:-:S05]  /*00e0*/  IMAD.HI.U32 R0, R7, -0x33333333, RZ ;  /* 0xcccccccd07007827 */ /* 0x000fca00078e00ff */
[----:B------:R-:W-:-:S05]  /*00f0*/  SHF.R.U32.HI R0, RZ, 0x3, R0 ;  /* 0x00000003ff007819 */ /* 0x000fca0000011600 */
[----:B------:R-:W-:-:S05]  /*0100*/  IMAD R7, R0, -0xa, R7 ;  /* 0xfffffff600077824 */ /* 0x000fca00078e0207 */
[----:B0-----:R-:W-:Y:S01]  /*0110*/  STG.E desc[UR4][R2.64], R7 ;  /* 0x0000000702007986 */ /* 0x001fe2000c101904 */
[----:B------:R-:W-:Y:S05]  /*0120*/  EXIT ;  /* 0x000000000000794d */ /* 0x000fea0003800000 */
.L_x_0:
[----:B------:R-:W-:-:S00]  /*0130*/  BRA `(.L_x_0) ;  /* 0xfffffffc00fc7947 */ /* 0x000fc0000383ffff */
[----:B------:R-:W-:-:S00]  /*0140*/  NOP ;  /* 0x0000000000007918 */ /* 0x000fc00000000000 */
        /* <DEDUP_REMOVED lines=11> */
.L_x_3:


//--------------------- .text._Z5Fase1v           --------------------------
	.section	.text._Z5Fase1v,"ax",@progbits
	.align	128
        .global         _Z5Fase1v
        .type           _Z5Fase1v,@function
        .size           _Z5Fase1v,(.L_x_4 - _Z5Fase1v)
        .other          _Z5Fase1v,@"STO_CUDA_ENTRY STV_DEFAULT"
_Z5Fase1v:
.text._Z5Fase1v:
[----:B------:R-:W0:Y:S01]  /*0000*/  LDC R1, c[0x0][0x37c] ;  /* 0x0000df00ff017b82 */ /* 0x000e220000000800 */
[----:B------:R-:W1:Y:S01]  /*0010*/  S2R R9, SR_TID.X ;  /* 0x0000000000097919 */ /* 0x000e620000002100 */
[----:B------:R-:W2:Y:S01]  /*0020*/  LDCU UR5, c[0x0][0x2fc] ;  /* 0x00005f80ff0577ac */ /* 0x000ea20008000800 */
[----:B0-----:R-:W-:Y:S01]  /*0030*/  VIADD R1, R1, 0xfffffff0 ;  /* 0xfffffff001017836 */ /* 0x001fe20000000000 */
[----:B------:R-:W1:Y:S01]  /*0040*/  S2R R8, SR_CTAID.X ;  /* 0x0000000000087919 */ /* 0x000e620000002500 */
[----:B------:R-:W1:Y:S01]  /*0050*/  LDCU UR4, c[0x0][0x360] ;  /* 0x00006c00ff0477ac */ /* 0x000e620008000800 */
[----:B------:R-:W0:Y:S02]  /*0060*/  LDCU.64 UR6, c[0x4][URZ] ;  /* 0x01000000ff0677ac */ /* 0x000e240008000a00 */
[----:B0-----:R-:W-:Y:S02]  /*0070*/  IMAD.U32 R4, RZ, RZ, UR6 ;  /* 0x00000006ff047e24 */ /* 0x001fe4000f8e00ff */
[----:B------:R-:W-:-:S02]  /*0080*/  IMAD.U32 R5, RZ, RZ, UR7 ;  /* 0x00000007ff057e24 */ /* 0x000fc4000f8e00ff */
[----:B-1----:R-:W-:Y:S01]  /*0090*/  IMAD R0, R8, UR4, R9 ;  /* 0x0000000408007c24 */ /* 0x002fe2000f8e0209 */
[----:B------:R-:W0:Y:S01]  /*00a0*/  LDCU UR4, c[0x0][0x2f8] ;  /* 0x00005f00ff0477ac */ /* 0x000e220008000800 */
[----:B------:R1:W-:Y:S03]  /*00b0*/  STL.64 [R1], R8 ;  /* 0x0000000801007387 */ /* 0x0003e60000100a00 */
[----:B------:R-:W-:-:S04]  /*00c0*/  SHF.R.U32.HI R3, RZ, 0xb, R0 ;  /* 0x0000000bff037819 */ /* 0x000fc80000011600 */
[----:B------:R-:W-:-:S05]  /*00d0*/  LOP3.LUT R3, R3, R0, RZ, 0x3c, !PT ;  /* 0x0000000003037212 */ /* 0x000fca00078e3cff */
[----:B------:R-:W-:-:S05]  /*00e0*/  IMAD R3, R3, -0x61c8864f, RZ ;  /* 0x9e3779b103037824 */ /* 0x000fca00078e02ff */
[----:B------:R-:W-:Y:S02]  /*00f0*/  SHF.R.U32.HI R0, RZ, 0xf, R3 ;  /* 0x0000000fff007819 */ /* 0x000fe40000011603 */
[----:B0-----:R-:W-:Y:S02]  /*0100*/  IADD3 R6, P0, PT, R1, UR4, RZ ;  /* 0x0000000401067c10 */ /* 0x001fe4000ff1e0ff */
[----:B------:R-:W-:-:S03]  /*0110*/  LOP3.LUT R0, R0, R3, RZ, 0x3c, !PT ;  /* 0x0000000300007212 */ /* 0x000fc600078e3cff */
[----:B--2---:R-:W-:Y:S02]  /*0120*/  IMAD.X R7, RZ, RZ, UR5, P0 ;  /* 0x00000005ff077e24 */ /* 0x004fe400080e06ff */
[----:B------:R-:W-:-:S05]  /*0130*/  IMAD.HI.U32 R2, R0, -0x33333333, RZ ;  /* 0xcccccccd00027827 */ /* 0x000fca00078e00ff */
[----:B------:R-:W-:Y:S02]  /*0140*/  SHF.R.U32.HI R3, RZ, 0x3, R2 ;  /* 0x00000003ff037819 */ /* 0x000fe40000011602 */
[----:B------:R-:W-:-:S03]  /*0150*/  MOV R2, 0x8 ;  /* 0x0000000800027802 */ /* 0x000fc60000000f00 */
[----:B------:R-:W-:-:S03]  /*0160*/  IMAD R0, R3, -0xa, R0 ;  /* 0xfffffff603007824 */ /* 0x000fc600078e0200 */
[----:B------:R-:W0:Y:S02]  /*0170*/  LDC.64 R2, c[0x4][R2] ;  /* 0x0100000002027b82 */ /* 0x000e240000000a00 */
[----:B------:R1:W-:Y:S02]  /*0180*/  STL [R1+0x8], R0 ;  /* 0x0000080001007387 */ /* 0x0003e40000100800 */
[----:B------:R-:W-:-:S07]  /*0190*/  LEPC R20, `(.L_x_1) ;  /* 0x000000001014794e */ /* 0x000fce0000000000 */
[----:B01----:R-:W-:Y:S05]  /*01a0*/  CALL.ABS.NOINC R2 ;  /* 0x0000000002007343 */ /* 0x003fea0003c00000 */
.L_x_1:
[----:B------:R-:W-:Y:S05]  /*01b0*/  EXIT ;  /* 0x000000000000794d */ /* 0x000fea0003800000 */
.L_x_2:
        /* <DEDUP_REMOVED lines=12> */
.L_x_4:


//--------------------- .nv.global.init           --------------------------
	.section	.nv.global.init,"aw",@progbits
.nv.global.init:
	.type		$str,@object
	.size		$str,(.L_0 - $str)
$str:
        /*0000*/ 	.byte	0x47, 0x61, 0x6c, 0x61, 0x78, 0x69, 0x61, 0x20, 0x25, 0x64, 0x20, 0x2d, 0x20, 0x45, 0x73, 0x74
        /*0010*/ 	.byte	0x72, 0x65, 0x6c, 0x6c, 0x61, 0x20, 0x25, 0x64, 0x20, 0x2d, 0x20, 0x62, 0x72, 0x69, 0x6c, 0x6c
        /*0020*/ 	.byte	0x6f, 0x20, 0x25, 0x64, 0x21, 0x0a, 0x00
.L_0:


//--------------------- .nv.shared.reserved.0     --------------------------
	.section	.nv.shared.reserved.0,"aw",@nobits
	.weak		__nv_reservedSMEM_offset_0_alias
	.size		__nv_reservedSMEM_offset_0_alias, 0, 64
	.other		__nv_reservedSMEM_offset_0_alias,@"STO_CUDA_RESERVED_SHARED STV_DEFAULT"
__nv_reservedSMEM_offset_0_alias:
	.zero		0
	.zero		64


//--------------------- .nv.constant0._Z5Fase2Pji --------------------------
	.section	.nv.constant0._Z5Fase2Pji,"a",@progbits
	.sectionflags	@""
	.align	4
.nv.constant0._Z5Fase2Pji:
	.zero		908


//--------------------- .nv.constant0._Z5Fase1v   --------------------------
	.section	.nv.constant0._Z5Fase1v,"a",@progbits
	.sectionflags	@""
	.align	4
.nv.constant0._Z5Fase1v:
	.zero		896


//--------------------- SYMBOLS --------------------------

	.type		.nv.reservedSmem.offset0,@object
	.size		.nv.reservedSmem.offset0,0x4
	.type		vprintf,@function
